	.headerflags	@"EF_CUDA_TEXMODE_UNIFIED EF_CUDA_64BIT_ADDRESS EF_CUDA_ACCELERATORS EF_CUDA_SM90 EF_CUDA_VIRTUAL_SM(EF_CUDA_SM90)"
	.elftype	@"ET_EXEC"


//--------------------- .nv.info                  --------------------------
	.section	.nv.info,"",@"SHT_CUDA_INFO"
	.align	4


	//----- nvinfo : EIATTR_REGCOUNT
	.align		4
        /*0000*/ 	.byte	0x04, 0x2f
        /*0002*/ 	.short	(.L_3 - .L_2)
	.align		4
.L_2:
        /*0004*/ 	.word	index@(triton_poi_fused__native_batch_norm_legit_no_training_add_relu_32)
        /*0008*/ 	.word	0x0000001f


	//----- nvinfo : EIATTR_MIN_STACK_SIZE
	.align		4
.L_3:
        /*000c*/ 	.byte	0x04, 0x12
        /*000e*/ 	.short	(.L_5 - .L_4)
	.align		4
.L_4:
        /*0010*/ 	.word	index@(triton_poi_fused__native_batch_norm_legit_no_training_add_relu_32)
        /*0014*/ 	.word	0x00000000


	//----- nvinfo : EIATTR_FRAME_SIZE
	.align		4
.L_5:
        /*0018*/ 	.byte	0x04, 0x11
        /*001a*/ 	.short	(.L_7 - .L_6)
	.align		4
.L_6:
        /*001c*/ 	.word	index@(triton_poi_fused__native_batch_norm_legit_no_training_add_relu_32)
        /*0020*/ 	.word	0x00000000


	//----- nvinfo : EIATTR_MIN_STACK_SIZE
	.align		4
.L_7:
        /*0024*/ 	.byte	0x04, 0x12
        /*0026*/ 	.short	(.L_9 - .L_8)
	.align		4
.L_8:
        /*0028*/ 	.word	index@(triton_poi_fused__native_batch_norm_legit_no_training_add_relu_32)
        /*002c*/ 	.word	0x00000000
.L_9:


//--------------------- .nv.info.triton_poi_fused__native_batch_norm_legit_no_training_add_relu_32 --------------------------
	.section	.nv.info.triton_poi_fused__native_batch_norm_legit_no_training_add_relu_32,"",@"SHT_CUDA_INFO"
	.sectionflags	@""
	.align	4


	//----- nvinfo : EIATTR_CUDA_API_VERSION
	.align		4
        /*0000*/ 	.byte	0x04, 0x37
        /*0002*/ 	.short	(.L_11 - .L_10)
.L_10:
        /*0004*/ 	.word	0x0000007c


	//----- nvinfo : EIATTR_KPARAM_INFO
	.align		4
.L_11:
        /*0008*/ 	.byte	0x04, 0x17
        /*000a*/ 	.short	(.L_13 - .L_12)
.L_12:
        /*000c*/ 	.word	0x00000000
        /*0010*/ 	.short	0x0009
        /*0012*/ 	.short	0x0044
        /*0014*/ 	.byte	0x00, 0xf0, 0x11, 0x00


	//----- nvinfo : EIATTR_KPARAM_INFO
	.align		4
.L_13:
        /*0018*/ 	.byte	0x04, 0x17
        /*001a*/ 	.short	(.L_15 - .L_14)
.L_14:
        /*001c*/ 	.word	0x00000000
        /*0020*/ 	.short	0x0008
        /*0022*/ 	.short	0x0040
        /*0024*/ 	.byte	0x00, 0xf0, 0x11, 0x00


	//----- nvinfo : EIATTR_KPARAM_INFO
	.align		4
.L_15:
        /*0028*/ 	.byte	0x04, 0x17
        /*002a*/ 	.short	(.L_17 - .L_16)
.L_16:
        /*002c*/ 	.word	0x00000000
        /*0030*/ 	.short	0x0007
        /*0032*/ 	.short	0x0038
        /*0034*/ 	.byte	0x00, 0xf4, 0x21, 0x00


	//----- nvinfo : EIATTR_KPARAM_INFO
	.align		4
.L_17:
        /*0038*/ 	.byte	0x04, 0x17
        /*003a*/ 	.short	(.L_19 - .L_18)
.L_18:
        /*003c*/ 	.word	0x00000000
        /*0040*/ 	.short	0x0006
        /*0042*/ 	.short	0x0030
        /*0044*/ 	.byte	0x00, 0xf4, 0x21, 0x00


	//----- nvinfo : EIATTR_KPARAM_INFO
	.align		4
.L_19:
        /*0048*/ 	.byte	0x04, 0x17
        /*004a*/ 	.short	(.L_21 - .L_20)
.L_20:
        /*004c*/ 	.word	0x00000000
        /*0050*/ 	.short	0x0005
        /*0052*/ 	.short	0x0028
        /*0054*/ 	.byte	0x00, 0xf4, 0x21, 0x00


	//----- nvinfo : EIATTR_KPARAM_INFO
	.align		4
.L_21:
        /*0058*/ 	.byte	0x04, 0x17
        /*005a*/ 	.short	(.L_23 - .L_22)
.L_22:
        /*005c*/ 	.word	0x00000000
        /*0060*/ 	.short	0x0004
        /*0062*/ 	.short	0x0020
        /*0064*/ 	.byte	0x00, 0xf4, 0x21, 0x00


	//----- nvinfo : EIATTR_KPARAM_INFO
	.align		4
.L_23:
        /*0068*/ 	.byte	0x04, 0x17
        /*006a*/ 	.short	(.L_25 - .L_24)
.L_24:
        /*006c*/ 	.word	0x00000000
        /*0070*/ 	.short	0x0003
        /*0072*/ 	.short	0x0018
        /*0074*/ 	.byte	0x00, 0xf4, 0x21, 0x00


	//----- nvinfo : EIATTR_KPARAM_INFO
	.align		4
.L_25:
        /*0078*/ 	.byte	0x04, 0x17
        /*007a*/ 	.short	(.L_27 - .L_26)
.L_26:
        /*007c*/ 	.word	0x00000000
        /*0080*/ 	.short	0x0002
        /*0082*/ 	.short	0x0010
        /*0084*/ 	.byte	0x00, 0xf4, 0x21, 0x00


	//----- nvinfo : EIATTR_KPARAM_INFO
	.align		4
.L_27:
        /*0088*/ 	.byte	0x04, 0x17
        /*008a*/ 	.short	(.L_29 - .L_28)
.L_28:
        /*008c*/ 	.word	0x00000000
        /*0090*/ 	.short	0x0001
        /*0092*/ 	.short	0x0008
        /*0094*/ 	.byte	0x00, 0xf4, 0x21, 0x00


	//----- nvinfo : EIATTR_KPARAM_INFO
	.align		4
.L_29:
        /*0098*/ 	.byte	0x04, 0x17
        /*009a*/ 	.short	(.L_31 - .L_30)
.L_30:
        /*009c*/ 	.word	0x00000000
        /*00a0*/ 	.short	0x0000
        /*00a2*/ 	.short	0x0000
        /*00a4*/ 	.byte	0x00, 0xf4, 0x21, 0x00


	//----- nvinfo : EIATTR_SPARSE_MMA_MASK
	.align		4
.L_31:
        /*00a8*/ 	.byte	0x03, 0x50
        /*00aa*/ 	.short	0x0000


	//----- nvinfo : EIATTR_MAXREG_COUNT
	.align		4
        /*00ac*/ 	.byte	0x03, 0x1b
        /*00ae*/ 	.short	0x00ff


	//----- nvinfo : EIATTR_EXIT_INSTR_OFFSETS
	.align		4
        /*00b0*/ 	.byte	0x04, 0x1c
        /*00b2*/ 	.short	(.L_33 - .L_32)


	//   ....[0]....
.L_32:
        /*00b4*/ 	.word	0x00000840


	//   ....[1]....
        /*00b8*/ 	.word	0x00000890


	//----- nvinfo : EIATTR_REQNTID
	.align		4
.L_33:
        /*00bc*/ 	.byte	0x04, 0x10
        /*00be*/ 	.short	(.L_35 - .L_34)
.L_34:
        /*00c0*/ 	.word	0x00000080
        /*00c4*/ 	.word	0x00000001
        /*00c8*/ 	.word	0x00000001


	//----- nvinfo : EIATTR_CBANK_PARAM_SIZE
	.align		4
.L_35:
        /*00cc*/ 	.byte	0x03, 0x19
        /*00ce*/ 	.short	0x0048


	//----- nvinfo : EIATTR_PARAM_CBANK
	.align		4
        /*00d0*/ 	.byte	0x04, 0x0a
        /*00d2*/ 	.short	(.L_37 - .L_36)
	.align		4
.L_36:
        /*00d4*/ 	.word	index@(.nv.constant0.triton_poi_fused__native_batch_norm_legit_no_training_add_relu_32)
        /*00d8*/ 	.short	0x0210
        /*00da*/ 	.short	0x0048


	//----- nvinfo : EIATTR_SW_WAR
	.align		4
.L_37:
        /*00dc*/ 	.byte	0x04, 0x36
        /*00de*/ 	.short	(.L_39 - .L_38)
.L_38:
        /*00e0*/ 	.word	0x00000008
.L_39:


//--------------------- .nv.callgraph             --------------------------
	.section	.nv.callgraph,"",@"SHT_CUDA_CALLGRAPH"
	.align	4
	.sectionentsize	8
	.align		4
        /*0000*/ 	.word	0x00000000
	.align		4
        /*0004*/ 	.word	0xffffffff
	.align		4
        /*0008*/ 	.word	0x00000000
	.align		4
        /*000c*/ 	.word	0xfffffffe
	.align		4
        /*0010*/ 	.word	0x00000000
	.align		4
        /*0014*/ 	.word	0xfffffffd
	.align		4
        /*0018*/ 	.word	0x00000000
	.align		4
        /*001c*/ 	.word	0xfffffffc


//--------------------- .nv.constant4             --------------------------
	.section	.nv.constant4,"a",@progbits
	.align	8
	.align		8
.nv.constant4:
        /*0000*/ 	.dword	_$_str
	.align		8
        /*0008*/ 	.dword	_$_str_$_2


//--------------------- .text.triton_poi_fused__native_batch_norm_legit_no_training_add_relu_32 --------------------------
	.section	.text.triton_poi_fused__native_batch_norm_legit_no_training_add_relu_32,"ax",@progbits
	.sectionflags	@"SHF_BARRIERS=1"
	.align	128
        .global         triton_poi_fused__native_batch_norm_legit_no_training_add_relu_32
        .type           triton_poi_fused__native_batch_norm_legit_no_training_add_relu_32,@function
        .size           triton_poi_fused__native_batch_norm_legit_no_training_add_relu_32,(.L_x_1 - triton_poi_fused__native_batch_norm_legit_no_training_add_relu_32)
        .other          triton_poi_fused__native_batch_norm_legit_no_training_add_relu_32,@"STO_CUDA_ENTRY STV_DEFAULT"
triton_poi_fused__native_batch_norm_legit_no_training_add_relu_32:
.text.triton_poi_fused__native_batch_norm_legit_no_training_add_relu_32:
[----:B------:R-:W0:Y:S01]  /*0000*/  LDC R1, c[0x0][0x28] ;  /* 0x00000a00ff017b82 */ /* 0x000e220000000800 */
[----:B------:R-:W1:Y:S07]  /*0010*/  S2R R4, SR_TID.X ;  /* 0x0000000000047919 */ /* 0x000e6e0000002100 */
[----:B------:R-:W2:Y:S01]  /*0020*/  S2UR UR4, SR_CTAID.Y ;  /* 0x00000000000479c3 */ /* 0x000ea20000002600 */
[----:B------:R-:W-:Y:S01]  /*0030*/  CS2R R8, SRZ ;  /* 0x0000000000087805 */ /* 0x000fe2000001ff00 */
[----:B------:R-:W-:Y:S01]  /*0040*/  ULDC.64 UR6, c[0x0][0x208] ;  /* 0x0000820000067ab9 */ /* 0x000fe20000000a00 */
[----:B------:R-:W3:Y:S05]  /*0050*/  S2R R3, SR_CTAID.X ;  /* 0x0000000000037919 */ /* 0x000eea0000002500 */
[----:B------:R-:W4:Y:S08]  /*0060*/  LDC.64 R14, c[0x0][0x220] ;  /* 0x00008800ff0e7b82 */ /* 0x000f300000000a00 */
[----:B------:R-:W5:Y:S01]  /*0070*/  LDC.64 R10, c[0x0][0x210] ;  /* 0x00008400ff0a7b82 */ /* 0x000f620000000a00 */
[----:B--2---:R-:W-:-:S07]  /*0080*/  USHF.L.U32 UR4, UR4, 0x2, URZ ;  /* 0x0000000204047899 */ /* 0x004fce000800063f */
[----:B------:R-:W2:Y:S01]  /*0090*/  LDC.64 R12, c[0x0][0x218] ;  /* 0x00008600ff0c7b82 */ /* 0x000ea20000000a00 */
[----:B-1----:R-:W-:-:S04]  /*00a0*/  LOP3.LUT R6, R4, 0x1, RZ, 0xc0, !PT ;  /* 0x0000000104067812 */ /* 0x002fc800078ec0ff */
[----:B------:R-:W-:-:S04]  /*00b0*/  LEA R0, R6, UR4, 0x1 ;  /* 0x0000000406007c11 */ /* 0x000fc8000f8e08ff */
[C---:B------:R-:W-:Y:S01]  /*00c0*/  ISETP.GE.AND P1, PT, R0.reuse, 0xd0, PT ;  /* 0x000000d00000780c */ /* 0x040fe20003f26270 */
[----:B------:R-:W-:-:S05]  /*00d0*/  IMAD.HI R19, R0, 0x4ec4ec4f, RZ ;  /* 0x4ec4ec4f00137827 */ /* 0x000fca00078e02ff */
[----:B------:R-:W-:-:S04]  /*00e0*/  SHF.R.U32.HI R2, RZ, 0x1f, R19 ;  /* 0x0000001fff027819 */ /* 0x000fc80000011613 */
[----:B------:R-:W-:-:S05]  /*00f0*/  LEA.HI.SX32 R19, R19, R2, 0x1c ;  /* 0x0000000213137211 */ /* 0x000fca00078fe2ff */
[----:B------:R-:W-:-:S04]  /*0100*/  IMAD R23, R19, -0x34, R0 ;  /* 0xffffffcc13177824 */ /* 0x000fc800078e0200 */
[----:B----4-:R-:W-:-:S05]  /*0110*/  IMAD.WIDE R14, R23, 0x4, R14 ;  /* 0x00000004170e7825 */ /* 0x010fca00078e020e */
[----:B------:R1:W4:Y:S01]  /*0120*/  @!P1 LDG.E.EL.64 R8, desc[UR6][R14.64] ;  /* 0x000000060e089981 */ /* 0x000322000c2e1b00 */
[----:B------:R-:W-:Y:S01]  /*0130*/  SHF.R.U32.HI R5, RZ, 0x1, R4 ;  /* 0x00000001ff057819 */ /* 0x000fe20000011604 */
[----:B---3--:R-:W-:Y:S01]  /*0140*/  IMAD.SHL.U32 R3, R3, 0x40, RZ ;  /* 0x0000004003037824 */ /* 0x008fe200078e00ff */
[C---:B------:R-:W-:Y:S02]  /*0150*/  LOP3.LUT R22, R4.reuse, 0x40, RZ, 0xc0, !PT ;  /* 0x0000004004167812 */ /* 0x040fe400078ec0ff */
[----:B------:R-:W-:Y:S02]  /*0160*/  CS2R R20, SRZ ;  /* 0x0000000000147805 */ /* 0x000fe4000001ff00 */
[----:B------:R-:W-:Y:S01]  /*0170*/  LOP3.LUT R7, R4, 0x20, RZ, 0xc0, !PT ;  /* 0x0000002004077812 */ /* 0x000fe200078ec0ff */
[----:B--2---:R-:W-:Y:S01]  /*0180*/  IMAD.WIDE R26, R23, 0x4, R12 ;  /* 0x00000004171a7825 */ /* 0x004fe200078e020c */
[----:B------:R-:W-:Y:S02]  /*0190*/  SGXT.U32 R5, R5, 0x4 ;  /* 0x000000040505781a */ /* 0x000fe40000000000 */
[----:B------:R-:W-:Y:S01]  /*01a0*/  SHF.R.U32.HI R22, RZ, 0x1, R22 ;  /* 0x00000001ff167819 */ /* 0x000fe20000011616 */
[----:B-1----:R-:W1:Y:S01]  /*01b0*/  LDC.64 R14, c[0x0][0x228] ;  /* 0x00008a00ff0e7b82 */ /* 0x002e620000000a00 */
[----:B------:R-:W-:Y:S01]  /*01c0*/  SHF.R.U32.HI R2, RZ, 0x1, R7 ;  /* 0x00000001ff027819 */ /* 0x000fe20000011607 */
[----:B------:R2:W3:Y:S03]  /*01d0*/  @!P1 LDG.E.EL.64 R20, desc[UR6][R26.64] ;  /* 0x000000061a149981 */ /* 0x0004e6000c2e1b00 */
[----:B------:R-:W-:-:S04]  /*01e0*/  LOP3.LUT R16, R22, R2, R5, 0xfe, !PT ;  /* 0x0000000216107212 */ /* 0x000fc800078efe05 */
[----:B------:R-:W-:Y:S02]  /*01f0*/  LOP3.LUT R18, R16, R3, RZ, 0xfc, !PT ;  /* 0x0000000310127212 */ /* 0x000fe400078efcff */
[----:B------:R-:W2:Y:S02]  /*0200*/  LDC.64 R16, c[0x0][0x230] ;  /* 0x00008c00ff107b82 */ /* 0x000ea40000000a00 */
[C---:B------:R-:W-:Y:S01]  /*0210*/  ISETP.GE.AND P0, PT, R18.reuse, 0x40, PT ;  /* 0x000000401200780c */ /* 0x040fe20003f06270 */
[----:B------:R-:W-:-:S03]  /*0220*/  IMAD R18, R18, 0x34, R23 ;  /* 0x0000003412127824 */ /* 0x000fc600078e0217 */
[----:B------:R-:W-:Y:S01]  /*0230*/  ISETP.LT.AND P0, PT, R0, 0xd0, !P0 ;  /* 0x000000d00000780c */ /* 0x000fe20004701270 */
[----:B------:R-:W-:Y:S01]  /*0240*/  IMAD R0, R19, 0xd00, R18 ;  /* 0x00000d0013007824 */ /* 0x000fe200078e0212 */
[----:B------:R-:W-:-:S03]  /*0250*/  CS2R R18, SRZ ;  /* 0x0000000000127805 */ /* 0x000fc6000001ff00 */
[----:B-----5:R-:W-:Y:S01]  /*0260*/  IMAD.WIDE R24, R0, 0x4, R10 ;  /* 0x0000000400187825 */ /* 0x020fe200078e020a */
[----:B------:R-:W-:Y:S02]  /*0270*/  CS2R R10, SRZ ;  /* 0x00000000000a7805 */ /* 0x000fe4000001ff00 */
[----:B------:R-:W-:Y:S01]  /*0280*/  CS2R R12, SRZ ;  /* 0x00000000000c7805 */ /* 0x000fe2000001ff00 */
[----:B-1----:R-:W-:-:S04]  /*0290*/  IMAD.WIDE R14, R23, 0x4, R14 ;  /* 0x00000004170e7825 */ /* 0x002fc800078e020e */
[----:B------:R1:W3:Y:S04]  /*02a0*/  @P0 LDG.E.EL.64 R18, desc[UR6][R24.64] ;  /* 0x0000000618120981 */ /* 0x0002e8000c2e1b00 */
[----:B------:R5:W3:Y:S01]  /*02b0*/  @!P1 LDG.E.EL.64 R10, desc[UR6][R14.64] ;  /* 0x000000060e0a9981 */ /* 0x000ae2000c2e1b00 */
[----:B0-2---:R-:W-:-:S05]  /*02c0*/  IMAD.WIDE R16, R23, 0x4, R16 ;  /* 0x0000000417107825 */ /* 0x005fca00078e0210 */
[----:B------:R-:W2:Y:S01]  /*02d0*/  @!P1 LDG.E.EL.64 R12, desc[UR6][R16.64] ;  /* 0x00000006100c9981 */ /* 0x000ea2000c2e1b00 */
[----:B------:R-:W-:-:S04]  /*02e0*/  LOP3.LUT R7, R7, 0x40, R4, 0xf8, !PT ;  /* 0x0000004007077812 */ /* 0x000fc800078ef804 */
[----:B------:R-:W-:-:S05]  /*02f0*/  SHF.R.U32.HI R7, RZ, 0x5, R7 ;  /* 0x00000005ff077819 */ /* 0x000fca0000011607 */
[----:B------:R-:W-:-:S04]  /*0300*/  VIADD R23, R7, UR4 ;  /* 0x0000000407177c36 */ /* 0x000fc80008000000 */
[----:B------:R-:W-:-:S05]  /*0310*/  IMAD.HI R26, R23, 0x4ec4ec4f, RZ ;  /* 0x4ec4ec4f171a7827 */ /* 0x000fca00078e02ff */
[----:B-1----:R-:W-:Y:S01]  /*0320*/  SHF.R.U32.HI R25, RZ, 0x1f, R26 ;  /* 0x0000001fff197819 */ /* 0x002fe2000001161a */
[----:B------:R-:W-:-:S03]  /*0330*/  IMAD.SHL.U32 R28, R4, 0x2, RZ ;  /* 0x00000002041c7824 */ /* 0x000fc600078e00ff */
[----:B------:R-:W-:Y:S02]  /*0340*/  LEA.HI.SX32 R26, R26, R25, 0x1c ;  /* 0x000000191a1a7211 */ /* 0x000fe400078fe2ff */
[----:B------:R-:W0:Y:S01]  /*0350*/  LDC.64 R24, c[0x0][0x238] ;  /* 0x00008e00ff187b82 */ /* 0x000e220000000a00 */
[----:B------:R-:W-:Y:S02]  /*0360*/  LOP3.LUT R28, R3, 0x3e, R28, 0xf8, !PT ;  /* 0x0000003e031c7812 */ /* 0x000fe400078ef81c */
[----:B------:R-:W-:Y:S02]  /*0370*/  IMAD R27, R26, -0x34, R23 ;  /* 0xffffffcc1a1b7824 */ /* 0x000fe400078e0217 */
[----:B------:R-:W-:Y:S02]  /*0380*/  ISETP.GE.AND P1, PT, R28, 0x40, PT ;  /* 0x000000401c00780c */ /* 0x000fe40003f26270 */
[----:B------:R-:W-:Y:S02]  /*0390*/  IMAD R3, R27, 0x40, R28 ;  /* 0x000000401b037824 */ /* 0x000fe400078e021c */
[----:B------:R-:W-:-:S02]  /*03a0*/  ISETP.LT.AND P1, PT, R23, 0xd0, !P1 ;  /* 0x000000d01700780c */ /* 0x000fc40004f21270 */
[----:B-----5:R-:W-:-:S04]  /*03b0*/  IMAD R14, R26, 0x3400, R3 ;  /* 0x000034001a0e7824 */ /* 0x020fc800078e0203 */
[----:B------:R-:W-:-:S04]  /*03c0*/  VIADD R15, R14, 0xd00 ;  /* 0x00000d000e0f7836 */ /* 0x000fc80000000000 */
[----:B0-----:R-:W-:Y:S01]  /*03d0*/  IMAD.WIDE R24, R15, 0x4, R24 ;  /* 0x000000040f187825 */ /* 0x001fe200078e0218 */
[----:B------:R-:W-:-:S06]  /*03e0*/  CS2R R14, SRZ ;  /* 0x00000000000e7805 */ /* 0x000fcc000001ff00 */
[----:B------:R0:W5:Y:S01]  /*03f0*/  @P1 LDG.E.EL.64 R14, desc[UR6][R24.64] ;  /* 0x00000006180e1981 */ /* 0x000162000c2e1b00 */
[----:B------:R-:W1:Y:S01]  /*0400*/  S2UR UR5, SR_CgaCtaId ;  /* 0x00000000000579c3 */ /* 0x000e620000008800 */
[----:B0-----:R-:W-:Y:S01]  /*0410*/  IMAD.MOV.U32 R24, RZ, RZ, 0x3e800000 ;  /* 0x3e800000ff187424 */ /* 0x001fe200078e00ff */
[----:B------:R-:W-:Y:S02]  /*0420*/  UMOV UR4, 0x400 ;  /* 0x0000040000047882 */ /* 0x000fe40000000000 */
[----:B-1----:R-:W-:Y:S01]  /*0430*/  UPRMT UR4, UR5, 0x654, UR4 ;  /* 0x0000065405047896 */ /* 0x002fe20008000004 */
[----:B------:R-:W-:Y:S02]  /*0440*/  IMAD R3, R26, 0x1a00, R3 ;  /* 0x00001a001a037824 */ /* 0x000fe400078e0203 */
[----:B----4-:R-:W-:Y:S01]  /*0450*/  FADD R8, R8, 9.9999997473787516356e-06 ;  /* 0x3727c5ac08087421 */ /* 0x010fe20000000000 */
[----:B------:R-:W-:-:S03]  /*0460*/  FADD R9, R9, 9.9999997473787516356e-06 ;  /* 0x3727c5ac09097421 */ /* 0x000fc60000000000 */
[----:B------:R-:W0:Y:S08]  /*0470*/  MUFU.SQRT R16, R8 ;  /* 0x0000000800107308 */ /* 0x000e300000002000 */
[----:B------:R-:W1:Y:S01]  /*0480*/  MUFU.SQRT R17, R9 ;  /* 0x0000000900117308 */ /* 0x000e620000002000 */
[C---:B0-----:R-:W-:Y:S02]  /*0490*/  FSETP.GT.AND P2, PT, R16.reuse, 8.50705917302346158658e+37, PT ;  /* 0x7e8000001000780b */ /* 0x041fe40003f44000 */
[----:B------:R-:W-:-:S02]  /*04a0*/  FSETP.GEU.AND P4, PT, R16, 1.175494350822287508e-38, PT ;  /* 0x008000001000780b */ /* 0x000fc40003f8e000 */
[C---:B-1----:R-:W-:Y:S02]  /*04b0*/  FSETP.GT.AND P3, PT, R17.reuse, 8.50705917302346158658e+37, PT ;  /* 0x7e8000001100780b */ /* 0x042fe40003f64000 */
[----:B------:R-:W-:-:S07]  /*04c0*/  FSETP.GEU.AND P5, PT, R17, 1.175494350822287508e-38, PT ;  /* 0x008000001100780b */ /* 0x000fce0003fae000 */
[----:B------:R-:W-:-:S04]  /*04d0*/  @P2 FMUL R16, R16, 0.25 ;  /* 0x3e80000010102820 */ /* 0x000fc80000400000 */
[----:B------:R-:W-:Y:S01]  /*04e0*/  @!P4 FMUL R16, R16, 16777216 ;  /* 0x4b8000001010c820 */ /* 0x000fe20000400000 */
[----:B------:R-:W-:-:S04]  /*04f0*/  @P3 FMUL R17, R17, 0.25 ;  /* 0x3e80000011113820 */ /* 0x000fc80000400000 */
[----:B------:R-:W-:Y:S01]  /*0500*/  @!P5 FMUL R17, R17, 16777216 ;  /* 0x4b8000001111d820 */ /* 0x000fe20000400000 */
[----:B------:R-:W0:Y:S01]  /*0510*/  MUFU.RCP R16, R16 ;  /* 0x0000001000107308 */ /* 0x000e220000001000 */
[----:B------:R-:W-:-:S07]  /*0520*/  FSEL R9, R24, 1, P2 ;  /* 0x3f80000018097808 */ /* 0x000fce0001000000 */
[----:B------:R-:W1:Y:S01]  /*0530*/  MUFU.RCP R17, R17 ;  /* 0x0000001100117308 */ /* 0x000e620000001000 */
[----:B------:R-:W-:Y:S01]  /*0540*/  FSEL R24, R24, 1, P3 ;  /* 0x3f80000018187808 */ /* 0x000fe20001800000 */
[----:B------:R-:W-:Y:S01]  /*0550*/  @!P4 FMUL R9, R9, 16777216 ;  /* 0x4b8000000909c820 */ /* 0x000fe20000400000 */
[----:B---3--:R-:W-:-:S03]  /*0560*/  FADD R18, -R20, R18 ;  /* 0x0000001214127221 */ /* 0x008fc60000000100 */
[----:B------:R-:W-:Y:S01]  /*0570*/  @!P5 FMUL R24, R24, 16777216 ;  /* 0x4b8000001818d820 */ /* 0x000fe20000400000 */
[----:B0-----:R-:W-:Y:S01]  /*0580*/  FMUL R9, R16, R9 ;  /* 0x0000000910097220 */ /* 0x001fe20000400000 */
[----:B------:R-:W-:Y:S01]  /*0590*/  FADD R19, -R21, R19 ;  /* 0x0000001315137221 */ /* 0x000fe20000000100 */
[----:B------:R-:W-:Y:S02]  /*05a0*/  IMAD.SHL.U32 R8, R6, 0x80, RZ ;  /* 0x0000008006087824 */ /* 0x000fe400078e00ff */
[----:B------:R-:W-:Y:S01]  /*05b0*/  FMUL R9, R18, R9 ;  /* 0x0000000912097220 */ /* 0x000fe20000400000 */
[----:B-1----:R-:W-:Y:S02]  /*05c0*/  FMUL R24, R17, R24 ;  /* 0x0000001811187220 */ /* 0x002fe40000400000 */
[----:B------:R-:W-:Y:S02]  /*05d0*/  LOP3.LUT R5, R2, R8, R5, 0xfe, !PT ;  /* 0x0000000802057212 */ /* 0x000fe400078efe05 */
[----:B------:R-:W-:Y:S01]  /*05e0*/  FMUL R24, R19, R24 ;  /* 0x0000001813187220 */ /* 0x000fe20000400000 */
[----:B--2---:R-:W-:Y:S01]  /*05f0*/  FFMA R9, R9, R10, R12 ;  /* 0x0000000a09097223 */ /* 0x004fe2000000000c */
[----:B------:R-:W-:-:S02]  /*0600*/  LOP3.LUT R5, R5, R22, RZ, 0xfc, !PT ;  /* 0x0000001605057212 */ /* 0x000fc400078efcff */
[----:B------:R-:W-:Y:S01]  /*0610*/  FFMA R11, R24, R11, R13 ;  /* 0x0000000b180b7223 */ /* 0x000fe2000000000d */
[----:B------:R-:W-:Y:S02]  /*0620*/  LEA R6, R6, UR4, 0x3 ;  /* 0x0000000406067c11 */ /* 0x000fe4000f8e18ff */
[----:B------:R-:W-:Y:S02]  /*0630*/  LEA.HI R8, R8, UR4, RZ, 0x1c ;  /* 0x0000000408087c11 */ /* 0x000fe4000f8fe0ff */
[----:B------:R-:W-:Y:S02]  /*0640*/  FSETP.GEU.AND P2, PT, R9, RZ, PT ;  /* 0x000000ff0900720b */ /* 0x000fe40003f4e000 */
[----:B------:R-:W-:Y:S01]  /*0650*/  FSETP.GEU.AND P3, PT, R11, RZ, PT ;  /* 0x000000ff0b00720b */ /* 0x000fe20003f6e000 */
[C---:B------:R-:W-:Y:S02]  /*0660*/  IMAD R12, R5.reuse, 0x4, R6 ;  /* 0x00000004050c7824 */ /* 0x040fe400078e0206 */
[----:B------:R-:W-:Y:S01]  /*0670*/  IMAD R13, R5, 0x4, R8 ;  /* 0x00000004050d7824 */ /* 0x000fe200078e0208 */
[----:B------:R-:W-:-:S02]  /*0680*/  FSEL R5, R9, RZ, P2 ;  /* 0x000000ff09057208 */ /* 0x000fc40001000000 */
[----:B------:R-:W-:Y:S01]  /*0690*/  FSEL R6, R11, RZ, P3 ;  /* 0x000000ff0b067208 */ /* 0x000fe20001800000 */
[----:B------:R-:W-:Y:S01]  /*06a0*/  IMAD.SHL.U32 R16, R4, 0x8, RZ ;  /* 0x0000000804107824 */ /* 0x000fe200078e00ff */
[----:B------:R-:W-:Y:S01]  /*06b0*/  SHF.R.U32.HI R2, RZ, 0x3, R4 ;  /* 0x00000003ff027819 */ /* 0x000fe20000011604 */
[----:B------:R-:W-:Y:S01]  /*06c0*/  STS [R12], R5 ;  /* 0x000000050c007388 */ /* 0x000fe20000000800 */
[----:B------:R-:W0:Y:S03]  /*06d0*/  LDC.64 R10, c[0x0][0x240] ;  /* 0x00009000ff0a7b82 */ /* 0x000e260000000a00 */
[----:B------:R-:W-:Y:S01]  /*06e0*/  STS [R13+0x104], R6 ;  /* 0x000104060d007388 */ /* 0x000fe20000000800 */
[----:B------:R-:W-:Y:S02]  /*06f0*/  LOP3.LUT R17, R2, 0xc, RZ, 0xc0, !PT ;  /* 0x0000000c02117812 */ /* 0x000fe400078ec0ff */
[----:B------:R-:W-:-:S04]  /*0700*/  LOP3.LUT R2, R16, 0x3f8, RZ, 0xc0, !PT ;  /* 0x000003f810027812 */ /* 0x000fc800078ec0ff */
[----:B------:R-:W-:Y:S01]  /*0710*/  IADD3 R17, R2, UR4, R17 ;  /* 0x0000000402117c10 */ /* 0x000fe2000fffe011 */
[----:B------:R-:W-:Y:S06]  /*0720*/  BAR.SYNC.DEFER_BLOCKING 0x0 ;  /* 0x0000000000007b1d */ /* 0x000fec0000010000 */
[----:B------:R-:W-:Y:S04]  /*0730*/  LDS R8, [R17] ;  /* 0x0000000011087984 */ /* 0x000fe80000000800 */
[----:B------:R-:W1:Y:S01]  /*0740*/  LDS R9, [R17+0x4] ;  /* 0x0000040011097984 */ /* 0x000e620000000800 */
[----:B0-----:R-:W-:Y:S01]  /*0750*/  IMAD.WIDE R10, R3, 0x4, R10 ;  /* 0x00000004030a7825 */ /* 0x001fe200078e020a */
[----:B------:R-:W-:-:S02]  /*0760*/  LOP3.LUT R18, R16, 0xf8, RZ, 0xc0, !PT ;  /* 0x000000f810127812 */ /* 0x000fc400078ec0ff */
[----:B------:R-:W-:Y:S02]  /*0770*/  LOP3.LUT R7, R7, 0xf8, R16, 0xf8, !PT ;  /* 0x000000f807077812 */ /* 0x000fe400078ef810 */
[----:B------:R-:W-:-:S05]  /*0780*/  LEA R18, R18, UR4, 0x1 ;  /* 0x0000000412127c11 */ /* 0x000fca000f8e08ff */
[----:B------:R-:W-:Y:S01]  /*0790*/  IMAD R7, R7, 0x4, R18 ;  /* 0x0000000407077824 */ /* 0x000fe200078e0212 */
[----:B-1----:R0:W-:Y:S01]  /*07a0*/  @P1 STG.E.64 desc[UR6][R10.64], R8 ;  /* 0x000000080a001986 */ /* 0x0021e2000c101b06 */
[----:B-----5:R-:W-:Y:S01]  /*07b0*/  FADD R14, R8, R14 ;  /* 0x0000000e080e7221 */ /* 0x020fe20000000000 */
[----:B------:R-:W-:Y:S01]  /*07c0*/  BAR.SYNC.DEFER_BLOCKING 0x0 ;  /* 0x0000000000007b1d */ /* 0x000fe20000010000 */
[----:B------:R-:W-:Y:S01]  /*07d0*/  FADD R6, R9, R15 ;  /* 0x0000000f09067221 */ /* 0x000fe20000000000 */
[----:B------:R-:W-:-:S04]  /*07e0*/  LOP3.LUT R4, R4, 0x7e, RZ, 0xc0, !PT ;  /* 0x0000007e04047812 */ /* 0x000fc800078ec0ff */
[----:B------:R0:W-:Y:S04]  /*07f0*/  STS [R7], R14 ;  /* 0x0000000e07007388 */ /* 0x0001e80000000800 */
[----:B------:R0:W-:Y:S01]  /*0800*/  STS [R7+0x18], R6 ;  /* 0x0000180607007388 */ /* 0x0001e20000000800 */
[----:B------:R-:W-:-:S05]  /*0810*/  LEA R3, R4, UR4, 0x2 ;  /* 0x0000000404037c11 */ /* 0x000fca000f8e10ff */
[----:B------:R-:W-:Y:S01]  /*0820*/  IMAD.IADD R4, R2, 0x1, R3 ;  /* 0x0000000102047824 */ /* 0x000fe200078e0203 */
[----:B------:R-:W-:Y:S06]  /*0830*/  BAR.SYNC.DEFER_BLOCKING 0x0 ;  /* 0x0000000000007b1d */ /* 0x000fec0000010000 */
[----:B0-----:R-:W-:Y:S05]  /*0840*/  @!P0 EXIT ;  /* 0x000000000000894d */ /* 0x001fea0003800000 */
[----:B------:R-:W0:Y:S01]  /*0850*/  LDS.64 R4, [R4] ;  /* 0x0000000004047984 */ /* 0x000e220000000a00 */
[----:B------:R-:W1:Y:S02]  /*0860*/  LDC.64 R2, c[0x0][0x248] ;  /* 0x00009200ff027b82 */ /* 0x000e640000000a00 */
[----:B-1----:R-:W-:-:S05]  /*0870*/  IMAD.WIDE R2, R0, 0x4, R2 ;  /* 0x0000000400027825 */ /* 0x002fca00078e0202 */
[----:B0-----:R-:W-:Y:S01]  /*0880*/  STG.E.64 desc[UR6][R2.64], R4 ;  /* 0x0000000402007986 */ /* 0x001fe2000c101b06 */
[----:B------:R-:W-:Y:S05]  /*0890*/  EXIT ;  /* 0x000000000000794d */ /* 0x000fea0003800000 */
.L_x_0:
[----:B------:R-:W-:-:S00]  /*08a0*/  BRA `(.L_x_0) ;  /* 0xfffffffc00fc7947 */ /* 0x000fc0000383ffff */
[----:B------:R-:W-:-:S00]  /*08b0*/  NOP ;  /* 0x0000000000007918 */ /* 0x000fc00000000000 */
        /* <DEDUP_REMOVED lines=12> */
.L_x_1:


//--------------------- .nv.global.init           --------------------------
	.section	.nv.global.init,"aw",@progbits
.nv.global.init:
	.type		_$_str,@object
	.size		_$_str,(_$_str_$_2 - _$_str)
_$_str:
        /*0000*/ 	.byte	0x5f, 0x5f, 0x43, 0x55, 0x44, 0x41, 0x5f, 0x46, 0x54, 0x5a, 0x00
	.type		_$_str_$_2,@object
	.size		_$_str_$_2,(.L_1 - _$_str_$_2)
_$_str_$_2:
        /*000b*/ 	.byte	0x5f, 0x5f, 0x43, 0x55, 0x44, 0x41, 0x5f, 0x50, 0x52, 0x45, 0x43, 0x5f, 0x53, 0x51, 0x52, 0x54
        /*001b*/ 	.byte	0x00
.L_1:


//--------------------- .nv.shared.triton_poi_fused__native_batch_norm_legit_no_training_add_relu_32 --------------------------
	.section	.nv.shared.triton_poi_fused__native_batch_norm_legit_no_training_add_relu_32,"aw",@nobits
	.sectionflags	@""
	.align	16
	.zero		1024


//--------------------- .nv.constant0.triton_poi_fused__native_batch_norm_legit_no_training_add_relu_32 --------------------------
	.section	.nv.constant0.triton_poi_fused__native_batch_norm_legit_no_training_add_relu_32,"a",@progbits
	.sectionflags	@""
	.align	4
.nv.constant0.triton_poi_fused__native_batch_norm_legit_no_training_add_relu_32:
	.zero		600
